//
// Generated by NVIDIA NVVM Compiler
//
// Compiler Build ID: CL-36424714
// Cuda compilation tools, release 13.0, V13.0.88
// Based on NVVM 20.0.0
//

.version 9.0
.target sm_100
.address_size 64

	// .globl	_Z18find_primes_kerneliPi

.visible .entry _Z18find_primes_kerneliPi(
	.param .u32 _Z18find_primes_kerneliPi_param_0,
	.param .u64 .ptr .align 1 _Z18find_primes_kerneliPi_param_1
)
{
	.reg .pred 	%p<10>;
	.reg .b32 	%r<13>;
	.reg .b32 	%f<4>;
	.reg .b64 	%rd<5>;

	ld.param.u32 	%r4, [_Z18find_primes_kerneliPi_param_0];
	ld.param.u64 	%rd1, [_Z18find_primes_kerneliPi_param_1];
	mov.u32 	%r5, %ctaid.x;
	mov.u32 	%r6, %ntid.x;
	mov.u32 	%r7, %tid.x;
	mad.lo.s32 	%r1, %r5, %r6, %r7;
	setp.gt.s32 	%p1, %r1, %r4;
	setp.lt.s32 	%p2, %r1, 2;
	or.pred  	%p3, %p1, %p2;
	@%p3 bra 	$L__BB0_8;
	setp.eq.s32 	%p4, %r1, 2;
	@%p4 bra 	$L__BB0_7;
	and.b32  	%r8, %r1, 1;
	setp.eq.b32 	%p5, %r8, 1;
	not.pred 	%p6, %p5;
	@%p6 bra 	$L__BB0_8;
	cvt.rn.f32.u32 	%f2, %r1;
	sqrt.rn.f32 	%f1, %f2;
	setp.ltu.f32 	%p7, %f1, 0f40400000;
	@%p7 bra 	$L__BB0_7;
	mov.b32 	%r12, 3;
	bra.uni 	$L__BB0_6;
$L__BB0_5:
	add.s32 	%r12, %r12, 2;
	cvt.rn.f32.u32 	%f3, %r12;
	setp.ltu.f32 	%p9, %f1, %f3;
	@%p9 bra 	$L__BB0_7;
$L__BB0_6:
	rem.u32 	%r10, %r1, %r12;
	setp.eq.s32 	%p8, %r10, 0;
	@%p8 bra 	$L__BB0_8;
	bra.uni 	$L__BB0_5;
$L__BB0_7:
	cvta.to.global.u64 	%rd2, %rd1;
	mul.wide.u32 	%rd3, %r1, 4;
	add.s64 	%rd4, %rd2, %rd3;
	mov.b32 	%r11, 1;
	st.global.u32 	[%rd4], %r11;
$L__BB0_8:
	ret;

}


// ===== COMPILED SASS (sm_100) =====

	.target	sm_100

	.elftype	@"ET_EXEC"


//--------------------- .note.nv.tkinfo           --------------------------
	.section	.note.nv.tkinfo,"",@"SHT_NOTE"
	.sectionflags	@"SHF_NOTE_NV_TKINFO"
	.tkinfo
        /*0018*/ 	.word	0x00000002
        /*0030*/ 	.string	""
        /*0030*/ 	.string	"ptxas"
        /*0030*/ 	.string	"Cuda compilation tools, release 13.0, V13.0.88"
        /*0030*/ 	.string	"Build cuda_13.0.r13.0/compiler.36424714_0"
        /*0030*/ 	.string	"-arch sm_100 -m 64 "



//--------------------- .note.nv.cuinfo           --------------------------
	.section	.note.nv.cuinfo,"",@"SHT_NOTE"
	.sectionflags	@"SHF_NOTE_NV_CUINFO"
        /*0018*/ 	.short	0x0002
        /*001a*/ 	.short	0x0064
        /*001c*/ 	.short	0x0082
	.zero		2


//--------------------- .nv.info                  --------------------------
	.section	.nv.info,"",@"SHT_CUDA_INFO"
	.align	4


	//----- nvinfo : EIATTR_REGCOUNT
	.align		4
        /*0000*/ 	.byte	0x04, 0x2f
        /*0002*/ 	.short	(.L_1 - .L_0)
	.align		4
.L_0:
        /*0004*/ 	.word	index@(_Z18find_primes_kerneliPi)
        /*0008*/ 	.word	0x0000000b


	//----- nvinfo : EIATTR_FRAME_SIZE
	.align		4
.L_1:
        /*000c*/ 	.byte	0x04, 0x11
        /*000e*/ 	.short	(.L_3 - .L_2)
	.align		4
.L_2:
        /*0010*/ 	.word	index@($__internal_0_$__cuda_sm20_sqrt_rn_f32_slowpath)
        /*0014*/ 	.word	0x00000000


	//----- nvinfo : EIATTR_FRAME_SIZE
	.align		4
.L_3:
        /*0018*/ 	.byte	0x04, 0x11
        /*001a*/ 	.short	(.L_5 - .L_4)
	.align		4
.L_4:
        /*001c*/ 	.word	index@(_Z18find_primes_kerneliPi)
        /*0020*/ 	.word	0x00000000


	//----- nvinfo : EIATTR_MIN_STACK_SIZE
	.align		4
.L_5:
        /*0024*/ 	.byte	0x04, 0x12
        /*0026*/ 	.short	(.L_7 - .L_6)
	.align		4
.L_6:
        /*0028*/ 	.word	index@(_Z18find_primes_kerneliPi)
        /*002c*/ 	.word	0x00000000
.L_7:


//--------------------- .nv.compat                --------------------------
	.section	.nv.compat,"",@"SHT_CUDA_COMPAT_INFO"
	.align	4
        /*0000*/ 	.byte	0x02, 0x09, 0x00, 0x00, 0x02, 0x02, 0x01, 0x00, 0x02, 0x05, 0x05, 0x00, 0x03, 0x07, 0x01, 0x01
        /*0010*/ 	.byte	0x02, 0x03, 0x00, 0x00, 0x02, 0x06, 0x01, 0x00, 0x04, 0x0b, 0x08, 0x00, 0x01, 0x00, 0x00, 0x00
        /*0020*/ 	.byte	0x00, 0x00, 0x00, 0x00


//--------------------- .nv.info._Z18find_primes_kerneliPi --------------------------
	.section	.nv.info._Z18find_primes_kerneliPi,"",@"SHT_CUDA_INFO"
	.sectionflags	@""
	.align	4


	//----- nvinfo : EIATTR_CUDA_API_VERSION
	.align		4
        /*0000*/ 	.byte	0x04, 0x37
        /*0002*/ 	.short	(.L_9 - .L_8)
.L_8:
        /*0004*/ 	.word	0x00000082


	//----- nvinfo : EIATTR_KPARAM_INFO
	.align		4
.L_9:
        /*0008*/ 	.byte	0x04, 0x17
        /*000a*/ 	.short	(.L_11 - .L_10)
.L_10:
        /*000c*/ 	.word	0x00000000
        /*0010*/ 	.short	0x0001
        /*0012*/ 	.short	0x0008
        /*0014*/ 	.byte	0x00, 0xf5, 0x21, 0x00


	//----- nvinfo : EIATTR_KPARAM_INFO
	.align		4
.L_11:
        /*0018*/ 	.byte	0x04, 0x17
        /*001a*/ 	.short	(.L_13 - .L_12)
.L_12:
        /*001c*/ 	.word	0x00000000
        /*0020*/ 	.short	0x0000
        /*0022*/ 	.short	0x0000
        /*0024*/ 	.byte	0x00, 0xf0, 0x11, 0x00


	//----- nvinfo : EIATTR_SPARSE_MMA_MASK
	.align		4
.L_13:
        /*0028*/ 	.byte	0x03, 0x50
        /*002a*/ 	.short	0x0000


	//----- nvinfo : EIATTR_MAXREG_COUNT
	.align		4
        /*002c*/ 	.byte	0x03, 0x1b
        /*002e*/ 	.short	0x00ff


	//----- nvinfo : EIATTR_MERCURY_ISA_VERSION
	.align		4
        /*0030*/ 	.byte	0x03, 0x5f
        /*0032*/ 	.short	0x0101


	//----- nvinfo : EIATTR_VRC_CTA_INIT_COUNT
	.align		4
        /*0034*/ 	.byte	0x02, 0x4a
	.zero		1
	.zero		1


	//----- nvinfo : EIATTR_EXIT_INSTR_OFFSETS
	.align		4
        /*0038*/ 	.byte	0x04, 0x1c
        /*003a*/ 	.short	(.L_15 - .L_14)


	//   ....[0]....
.L_14:
        /*003c*/ 	.word	0x00000080


	//   ....[1]....
        /*0040*/ 	.word	0x000000f0


	//   ....[2]....
        /*0044*/ 	.word	0x00000340


	//   ....[3]....
        /*0048*/ 	.word	0x000003e0


	//----- nvinfo : EIATTR_CRS_STACK_SIZE
	.align		4
.L_15:
        /*004c*/ 	.byte	0x04, 0x1e
        /*004e*/ 	.short	(.L_17 - .L_16)
.L_16:
        /*0050*/ 	.word	0x00000000


	//----- nvinfo : EIATTR_CBANK_PARAM_SIZE
	.align		4
.L_17:
        /*0054*/ 	.byte	0x03, 0x19
        /*0056*/ 	.short	0x0010


	//----- nvinfo : EIATTR_PARAM_CBANK
	.align		4
        /*0058*/ 	.byte	0x04, 0x0a
        /*005a*/ 	.short	(.L_19 - .L_18)
	.align		4
.L_18:
        /*005c*/ 	.word	index@(.nv.constant0._Z18find_primes_kerneliPi)
        /*0060*/ 	.short	0x0380
        /*0062*/ 	.short	0x0010


	//----- nvinfo : EIATTR_SW_WAR
	.align		4
.L_19:
        /*0064*/ 	.byte	0x04, 0x36
        /*0066*/ 	.short	(.L_21 - .L_20)
.L_20:
        /*0068*/ 	.word	0x00000008
.L_21:


//--------------------- .nv.callgraph             --------------------------
	.section	.nv.callgraph,"",@"SHT_CUDA_CALLGRAPH"
	.align	4
	.sectionentsize	8
	.align		4
        /*0000*/ 	.word	0x00000000
	.align		4
        /*0004*/ 	.word	0xffffffff
	.align		4
        /*0008*/ 	.word	0x00000000
	.align		4
        /*000c*/ 	.word	0xfffffffe
	.align		4
        /*0010*/ 	.word	0x00000000
	.align		4
        /*0014*/ 	.word	0xfffffffd
	.align		4
        /*0018*/ 	.word	0x00000000
	.align		4
        /*001c*/ 	.word	0xfffffffc


//--------------------- .text._Z18find_primes_kerneliPi --------------------------
	.section	.text._Z18find_primes_kerneliPi,"ax",@progbits
	.align	128
        .global         _Z18find_primes_kerneliPi
        .type           _Z18find_primes_kerneliPi,@function
        .size           _Z18find_primes_kerneliPi,(.L_x_8 - _Z18find_primes_kerneliPi)
        .other          _Z18find_primes_kerneliPi,@"STO_CUDA_ENTRY STV_DEFAULT"
_Z18find_primes_kerneliPi:
.text._Z18find_primes_kerneliPi:
[----:B------:R-:W-:Y:S01]  /*0000*/  LDC R1, c[0x0][0x37c] ;  /* 0x0000df00ff017b82 */ /* 0x000fe20000000800 */
[----:B------:R-:W0:Y:S07]  /*0010*/  S2R R3, SR_TID.X ;  /* 0x0000000000037919 */ /* 0x000e2e0000002100 */
[----:B------:R-:W0:Y:S01]  /*0020*/  S2UR UR4, SR_CTAID.X ;  /* 0x00000000000479c3 */ /* 0x000e220000002500 */
[----:B------:R-:W1:Y:S07]  /*0030*/  LDCU UR5, c[0x0][0x380] ;  /* 0x00007000ff0577ac */ /* 0x000e6e0008000800 */
[----:B------:R-:W0:Y:S02]  /*0040*/  LDC R2, c[0x0][0x360] ;  /* 0x0000d800ff027b82 */ /* 0x000e240000000800 */
[----:B0-----:R-:W-:-:S05]  /*0050*/  IMAD R2, R2, UR4, R3 ;  /* 0x0000000402027c24 */ /* 0x001fca000f8e0203 */
[----:B------:R-:W-:-:S04]  /*0060*/  ISETP.GE.AND P0, PT, R2, 0x2, PT ;  /* 0x000000020200780c */ /* 0x000fc80003f06270 */
[----:B-1----:R-:W-:-:S13]  /*0070*/  ISETP.GT.OR P0, PT, R2, UR5, !P0 ;  /* 0x0000000502007c0c */ /* 0x002fda000c704670 */
[----:B------:R-:W-:Y:S05]  /*0080*/  @P0 EXIT ;  /* 0x000000000000094d */ /* 0x000fea0003800000 */
[----:B------:R-:W-:Y:S01]  /*0090*/  ISETP.NE.AND P0, PT, R2, 0x2, PT ;  /* 0x000000020200780c */ /* 0x000fe20003f05270 */
[----:B------:R-:W0:Y:S01]  /*00a0*/  LDCU.64 UR4, c[0x0][0x358] ;  /* 0x00006b00ff0477ac */ /* 0x000e220008000a00 */
[----:B------:R-:W-:Y:S11]  /*00b0*/  BSSY.RECONVERGENT B0, `(.L_x_0) ;  /* 0x000002e000007945 */ /* 0x000ff60003800200 */
[----:B------:R-:W-:Y:S05]  /*00c0*/  @!P0 BRA `(.L_x_1) ;  /* 0x0000000000b08947 */ /* 0x000fea0003800000 */
[----:B------:R-:W-:-:S04]  /*00d0*/  LOP3.LUT R0, R2, 0x1, RZ, 0xc0, !PT ;  /* 0x0000000102007812 */ /* 0x000fc800078ec0ff */
[----:B------:R-:W-:-:S13]  /*00e0*/  ISETP.NE.U32.AND P0, PT, R0, 0x1, PT ;  /* 0x000000010000780c */ /* 0x000fda0003f05070 */
[----:B0-----:R-:W-:Y:S05]  /*00f0*/  @P0 EXIT ;  /* 0x000000000000094d */ /* 0x001fea0003800000 */
[----:B------:R-:W-:Y:S01]  /*0100*/  I2FP.F32.U32 R0, R2 ;  /* 0x0000000200007245 */ /* 0x000fe20000201000 */
[----:B------:R-:W-:Y:S03]  /*0110*/  BSSY.RECONVERGENT B1, `(.L_x_2) ;  /* 0x000000d000017945 */ /* 0x000fe60003800200 */
[----:B------:R0:W1:Y:S01]  /*0120*/  MUFU.RSQ R3, R0 ;  /* 0x0000000000037308 */ /* 0x0000620000001400 */
[----:B------:R-:W-:-:S05]  /*0130*/  VIADD R4, R0, 0xf3000000 ;  /* 0xf300000000047836 */ /* 0x000fca0000000000 */
[----:B------:R-:W-:-:S13]  /*0140*/  ISETP.GT.U32.AND P0, PT, R4, 0x727fffff, PT ;  /* 0x727fffff0400780c */ /* 0x000fda0003f04070 */
[----:B01----:R-:W-:Y:S05]  /*0150*/  @!P0 BRA `(.L_x_3) ;  /* 0x0000000000108947 */ /* 0x003fea0003800000 */
[----:B------:R-:W-:-:S07]  /*0160*/  MOV R8, 0x180 ;  /* 0x0000018000087802 */ /* 0x000fce0000000f00 */
[----:B------:R-:W-:Y:S05]  /*0170*/  CALL.REL.NOINC `($__internal_0_$__cuda_sm20_sqrt_rn_f32_slowpath) ;  /* 0x00000000009c7944 */ /* 0x000fea0003c00000 */
[----:B------:R-:W-:Y:S01]  /*0180*/  IMAD.MOV.U32 R0, RZ, RZ, R3 ;  /* 0x000000ffff007224 */ /* 0x000fe200078e0003 */
[----:B------:R-:W-:Y:S06]  /*0190*/  BRA `(.L_x_4) ;  /* 0x0000000000107947 */ /* 0x000fec0003800000 */
.L_x_3:
[----:B------:R-:W-:Y:S01]  /*01a0*/  FMUL.FTZ R5, R0, R3 ;  /* 0x0000000300057220 */ /* 0x000fe20000410000 */
[----:B------:R-:W-:-:S03]  /*01b0*/  FMUL.FTZ R3, R3, 0.5 ;  /* 0x3f00000003037820 */ /* 0x000fc60000410000 */
[----:B------:R-:W-:-:S04]  /*01c0*/  FFMA R0, -R5, R5, R0 ;  /* 0x0000000505007223 */ /* 0x000fc80000000100 */
[----:B------:R-:W-:-:S07]  /*01d0*/  FFMA R0, R0, R3, R5 ;  /* 0x0000000300007223 */ /* 0x000fce0000000005 */
.L_x_4:
[----:B------:R-:W-:Y:S05]  /*01e0*/  BSYNC.RECONVERGENT B1 ;  /* 0x0000000000017941 */ /* 0x000fea0003800200 */
.L_x_2:
[----:B------:R-:W-:-:S13]  /*01f0*/  FSETP.GE.AND P0, PT, R0, 3, PT ;  /* 0x404000000000780b */ /* 0x000fda0003f06000 */
[----:B------:R-:W-:Y:S05]  /*0200*/  @!P0 BRA `(.L_x_1) ;  /* 0x0000000000608947 */ /* 0x000fea0003800000 */
[----:B------:R-:W-:-:S07]  /*0210*/  HFMA2 R3, -RZ, RZ, 0, 1.78813934326171875e-07 ;  /* 0x00000003ff037431 */ /* 0x000fce00000001ff */
.L_x_5:
[----:B------:R-:W0:Y:S01]  /*0220*/  I2F.U32.RP R6, R3 ;  /* 0x0000000300067306 */ /* 0x000e220000209000 */
[----:B------:R-:W-:-:S07]  /*0230*/  ISETP.NE.U32.AND P1, PT, R3, RZ, PT ;  /* 0x000000ff0300720c */ /* 0x000fce0003f25070 */
[----:B0-----:R-:W0:Y:S02]  /*0240*/  MUFU.RCP R6, R6 ;  /* 0x0000000600067308 */ /* 0x001e240000001000 */
[----:B0-----:R-:W-:-:S06]  /*0250*/  VIADD R4, R6, 0xffffffe ;  /* 0x0ffffffe06047836 */ /* 0x001fcc0000000000 */
[----:B------:R0:W1:Y:S02]  /*0260*/  F2I.FTZ.U32.TRUNC.NTZ R5, R4 ;  /* 0x0000000400057305 */ /* 0x000064000021f000 */
[----:B0-----:R-:W-:Y:S01]  /*0270*/  IMAD.MOV.U32 R4, RZ, RZ, RZ ;  /* 0x000000ffff047224 */ /* 0x001fe200078e00ff */
[----:B-1----:R-:W-:-:S05]  /*0280*/  IADD3 R8, PT, PT, RZ, -R5, RZ ;  /* 0x80000005ff087210 */ /* 0x002fca0007ffe0ff */
[----:B------:R-:W-:-:S04]  /*0290*/  IMAD R7, R8, R3, RZ ;  /* 0x0000000308077224 */ /* 0x000fc800078e02ff */
[----:B------:R-:W-:-:S06]  /*02a0*/  IMAD.HI.U32 R5, R5, R7, R4 ;  /* 0x0000000705057227 */ /* 0x000fcc00078e0004 */
[----:B------:R-:W-:-:S05]  /*02b0*/  IMAD.HI.U32 R5, R5, R2, RZ ;  /* 0x0000000205057227 */ /* 0x000fca00078e00ff */
[----:B------:R-:W-:-:S05]  /*02c0*/  IADD3 R5, PT, PT, -R5, RZ, RZ ;  /* 0x000000ff05057210 */ /* 0x000fca0007ffe1ff */
[----:B------:R-:W-:-:S05]  /*02d0*/  IMAD R8, R3, R5, R2 ;  /* 0x0000000503087224 */ /* 0x000fca00078e0202 */
[----:B------:R-:W-:-:S13]  /*02e0*/  ISETP.GE.U32.AND P0, PT, R8, R3, PT ;  /* 0x000000030800720c */ /* 0x000fda0003f06070 */
[----:B------:R-:W-:-:S05]  /*02f0*/  @P0 IMAD.IADD R8, R8, 0x1, -R3 ;  /* 0x0000000108080824 */ /* 0x000fca00078e0a03 */
[----:B------:R-:W-:-:S13]  /*0300*/  ISETP.GE.U32.AND P0, PT, R8, R3, PT ;  /* 0x000000030800720c */ /* 0x000fda0003f06070 */
[-C--:B------:R-:W-:Y:S02]  /*0310*/  @P0 IADD3 R8, PT, PT, R8, -R3.reuse, RZ ;  /* 0x8000000308080210 */ /* 0x080fe40007ffe0ff */
[----:B------:R-:W-:-:S04]  /*0320*/  @!P1 LOP3.LUT R8, RZ, R3, RZ, 0x33, !PT ;  /* 0x00000003ff089212 */ /* 0x000fc800078e33ff */
[----:B------:R-:W-:-:S13]  /*0330*/  ISETP.NE.AND P0, PT, R8, RZ, PT ;  /* 0x000000ff0800720c */ /* 0x000fda0003f05270 */
[----:B------:R-:W-:Y:S05]  /*0340*/  @!P0 EXIT ;  /* 0x000000000000894d */ /* 0x000fea0003800000 */
[----:B------:R-:W-:-:S05]  /*0350*/  VIADD R3, R3, 0x2 ;  /* 0x0000000203037836 */ /* 0x000fca0000000000 */
[----:B------:R-:W-:-:S04]  /*0360*/  I2FP.F32.U32 R5, R3 ;  /* 0x0000000300057245 */ /* 0x000fc80000201000 */
[----:B------:R-:W-:-:S13]  /*0370*/  FSETP.GE.AND P0, PT, R0, R5, PT ;  /* 0x000000050000720b */ /* 0x000fda0003f06000 */
[----:B------:R-:W-:Y:S05]  /*0380*/  @P0 BRA `(.L_x_5) ;  /* 0xfffffffc00a40947 */ /* 0x000fea000383ffff */
.L_x_1:
[----:B0-----:R-:W-:Y:S05]  /*0390*/  BSYNC.RECONVERGENT B0 ;  /* 0x0000000000007941 */ /* 0x001fea0003800200 */
.L_x_0:
[----:B------:R-:W0:Y:S01]  /*03a0*/  LDC.64 R4, c[0x0][0x388] ;  /* 0x0000e200ff047b82 */ /* 0x000e220000000a00 */
[----:B------:R-:W-:Y:S01]  /*03b0*/  MOV R7, 0x1 ;  /* 0x0000000100077802 */ /* 0x000fe20000000f00 */
[----:B0-----:R-:W-:-:S05]  /*03c0*/  IMAD.WIDE.U32 R2, R2, 0x4, R4 ;  /* 0x0000000402027825 */ /* 0x001fca00078e0004 */
[----:B------:R-:W-:Y:S01]  /*03d0*/  STG.E desc[UR4][R2.64], R7 ;  /* 0x0000000702007986 */ /* 0x000fe2000c101904 */
[----:B------:R-:W-:Y:S05]  /*03e0*/  EXIT ;  /* 0x000000000000794d */ /* 0x000fea0003800000 */
        .weak           $__internal_0_$__cuda_sm20_sqrt_rn_f32_slowpath
        .type           $__internal_0_$__cuda_sm20_sqrt_rn_f32_slowpath,@function
        .size           $__internal_0_$__cuda_sm20_sqrt_rn_f32_slowpath,(.L_x_8 - $__internal_0_$__cuda_sm20_sqrt_rn_f32_slowpath)
$__internal_0_$__cuda_sm20_sqrt_rn_f32_slowpath:
[----:B------:R-:W-:-:S13]  /*03f0*/  LOP3.LUT P0, RZ, R0, 0x7fffffff, RZ, 0xc0, !PT ;  /* 0x7fffffff00ff7812 */ /* 0x000fda000780c0ff */
[----:B------:R-:W-:Y:S01]  /*0400*/  @!P0 IMAD.MOV.U32 R3, RZ, RZ, R0 ;  /* 0x000000ffff038224 */ /* 0x000fe200078e0000 */
[----:B------:R-:W-:Y:S06]  /*0410*/  @!P0 BRA `(.L_x_6) ;  /* 0x0000000000408947 */ /* 0x000fec0003800000 */
[----:B------:R-:W-:-:S13]  /*0420*/  FSETP.GEU.FTZ.AND P0, PT, R0, RZ, PT ;  /* 0x000000ff0000720b */ /* 0x000fda0003f1e000 */
[----:B------:R-:W-:Y:S01]  /*0430*/  @!P0 MOV R3, 0x7fffffff ;  /* 0x7fffffff00038802 */ /* 0x000fe20000000f00 */
[----:B------:R-:W-:Y:S06]  /*0440*/  @!P0 BRA `(.L_x_6) ;  /* 0x0000000000348947 */ /* 0x000fec0003800000 */
[----:B------:R-:W-:-:S13]  /*0450*/  FSETP.GTU.FTZ.AND P0, PT, |R0|, +INF , PT ;  /* 0x7f8000000000780b */ /* 0x000fda0003f1c200 */
[----:B------:R-:W-:Y:S01]  /*0460*/  @P0 FADD.FTZ R3, R0, 1 ;  /* 0x3f80000000030421 */ /* 0x000fe20000010000 */
[----:B------:R-:W-:Y:S06]  /*0470*/  @P0 BRA `(.L_x_6) ;  /* 0x0000000000280947 */ /* 0x000fec0003800000 */
[----:B------:R-:W-:-:S13]  /*0480*/  FSETP.NEU.FTZ.AND P0, PT, |R0|, +INF , PT ;  /* 0x7f8000000000780b */ /* 0x000fda0003f1d200 */
[----:B------:R-:W-:-:S04]  /*0490*/  @P0 FFMA R4, R0, 1.84467440737095516160e+19, RZ ;  /* 0x5f80000000040823 */ /* 0x000fc800000000ff */
[----:B------:R-:W0:Y:S02]  /*04a0*/  @P0 MUFU.RSQ R3, R4 ;  /* 0x0000000400030308 */ /* 0x000e240000001400 */
[----:B0-----:R-:W-:Y:S01]  /*04b0*/  @P0 FMUL.FTZ R5, R4, R3 ;  /* 0x0000000304050220 */ /* 0x001fe20000410000 */
[----:B------:R-:W-:Y:S01]  /*04c0*/  @P0 FMUL.FTZ R7, R3, 0.5 ;  /* 0x3f00000003070820 */ /* 0x000fe20000410000 */
[----:B------:R-:W-:Y:S02]  /*04d0*/  @!P0 IMAD.MOV.U32 R3, RZ, RZ, R0 ;  /* 0x000000ffff038224 */ /* 0x000fe400078e0000 */
[----:B------:R-:W-:-:S04]  /*04e0*/  @P0 FADD.FTZ R6, -R5, -RZ ;  /* 0x800000ff05060221 */ /* 0x000fc80000010100 */
[----:B------:R-:W-:-:S04]  /*04f0*/  @P0 FFMA R6, R5, R6, R4 ;  /* 0x0000000605060223 */ /* 0x000fc80000000004 */
[----:B------:R-:W-:-:S04]  /*0500*/  @P0 FFMA R6, R6, R7, R5 ;  /* 0x0000000706060223 */ /* 0x000fc80000000005 */
[----:B------:R-:W-:-:S07]  /*0510*/  @P0 FMUL.FTZ R3, R6, 2.3283064365386962891e-10 ;  /* 0x2f80000006030820 */ /* 0x000fce0000410000 */
.L_x_6:
[----:B------:R-:W-:Y:S01]  /*0520*/  MOV R4, R8 ;  /* 0x0000000800047202 */ /* 0x000fe20000000f00 */
[----:B------:R-:W-:-:S04]  /*0530*/  IMAD.MOV.U32 R5, RZ, RZ, 0x0 ;  /* 0x00000000ff057424 */ /* 0x000fc800078e00ff */
[----:B------:R-:W-:Y:S05]  /*0540*/  RET.REL.NODEC R4 `(_Z18find_primes_kerneliPi) ;  /* 0xfffffff804ac7950 */ /* 0x000fea0003c3ffff */
.L_x_7:
[----:B------:R-:W-:-:S00]  /*0550*/  BRA `(.L_x_7) ;  /* 0xfffffffc00fc7947 */ /* 0x000fc0000383ffff */
[----:B------:R-:W-:-:S00]  /*0560*/  NOP ;  /* 0x0000000000007918 */ /* 0x000fc00000000000 */
        /* <DEDUP_REMOVED lines=9> */
.L_x_8:


//--------------------- .nv.shared.reserved.0     --------------------------
	.section	.nv.shared.reserved.0,"aw",@nobits
	.weak		__nv_reservedSMEM_offset_0_alias
	.size		__nv_reservedSMEM_offset_0_alias, 0, 64
	.other		__nv_reservedSMEM_offset_0_alias,@"STO_CUDA_RESERVED_SHARED STV_DEFAULT"
__nv_reservedSMEM_offset_0_alias:
	.zero		0
	.zero		64


//--------------------- .nv.constant0._Z18find_primes_kerneliPi --------------------------
	.section	.nv.constant0._Z18find_primes_kerneliPi,"a",@progbits
	.sectionflags	@""
	.align	4
.nv.constant0._Z18find_primes_kerneliPi:
	.zero		912


//--------------------- SYMBOLS --------------------------

	.type		.nv.reservedSmem.offset0,@object
	.size		.nv.reservedSmem.offset0,0x4
